//
// Generated by NVIDIA NVVM Compiler
//
// Compiler Build ID: CL-36424714
// Cuda compilation tools, release 13.0, V13.0.88
// Based on NVVM 20.0.0
//

.version 9.0
.target sm_100
.address_size 64

	// .globl	_Z5mdotvPdS_

.visible .entry _Z5mdotvPdS_(
	.param .u64 .ptr .align 1 _Z5mdotvPdS__param_0,
	.param .u64 .ptr .align 1 _Z5mdotvPdS__param_1
)
{
	.reg .b16 	%rs<5>;
	.reg .b32 	%r<12>;
	.reg .b64 	%rd<11>;
	.reg .b64 	%fd<19>;

	ld.param.u64 	%rd1, [_Z5mdotvPdS__param_0];
	ld.param.u64 	%rd2, [_Z5mdotvPdS__param_1];
	mov.u32 	%r1, %ntid.x;
	mov.u32 	%r2, %ctaid.x;
	mul.lo.s32 	%r3, %r1, %r2;
	mul.hi.u32 	%r4, %r3, -1431655765;
	shr.u32 	%r5, %r4, 2;
	mov.u32 	%r6, %tid.x;
	cvt.u16.u32 	%rs1, %r6;
	mul.hi.u16 	%rs2, %rs1, 10923;
	cvt.u32.u16 	%r7, %rs2;
	add.s32 	%r8, %r5, %r7;
	mul.lo.s32 	%r9, %r8, 6;
	mul.lo.s16 	%rs3, %rs2, 6;
	sub.s16 	%rs4, %rs1, %rs3;
	cvt.u32.u16 	%r10, %rs4;
	mul.wide.u16 	%r11, %rs4, 6;
	cvta.to.global.u64 	%rd3, %rd1;
	cvta.to.global.u64 	%rd4, %rd2;
	mul.wide.u32 	%rd5, %r11, 8;
	add.s64 	%rd6, %rd3, %rd5;
	ld.global.f64 	%fd1, [%rd6];
	mul.wide.u32 	%rd7, %r9, 8;
	add.s64 	%rd8, %rd4, %rd7;
	ld.global.f64 	%fd2, [%rd8];
	fma.rn.f64 	%fd3, %fd1, %fd2, 0d0000000000000000;
	ld.global.f64 	%fd4, [%rd6+8];
	ld.global.f64 	%fd5, [%rd8+8];
	fma.rn.f64 	%fd6, %fd4, %fd5, %fd3;
	ld.global.f64 	%fd7, [%rd6+16];
	ld.global.f64 	%fd8, [%rd8+16];
	fma.rn.f64 	%fd9, %fd7, %fd8, %fd6;
	ld.global.f64 	%fd10, [%rd6+24];
	ld.global.f64 	%fd11, [%rd8+24];
	fma.rn.f64 	%fd12, %fd10, %fd11, %fd9;
	ld.global.f64 	%fd13, [%rd6+32];
	ld.global.f64 	%fd14, [%rd8+32];
	fma.rn.f64 	%fd15, %fd13, %fd14, %fd12;
	ld.global.f64 	%fd16, [%rd6+40];
	ld.global.f64 	%fd17, [%rd8+40];
	fma.rn.f64 	%fd18, %fd16, %fd17, %fd15;
	bar.sync 	0;
	mul.wide.u32 	%rd9, %r10, 8;
	add.s64 	%rd10, %rd8, %rd9;
	st.global.f64 	[%rd10], %fd18;
	ret;

}


// ===== COMPILED SASS (sm_100) =====

	.target	sm_100

	.elftype	@"ET_EXEC"


//--------------------- .note.nv.tkinfo           --------------------------
	.section	.note.nv.tkinfo,"",@"SHT_NOTE"
	.sectionflags	@"SHF_NOTE_NV_TKINFO"
	.tkinfo
        /*0018*/ 	.word	0x00000002
        /*0030*/ 	.string	""
        /*0030*/ 	.string	"ptxas"
        /*0030*/ 	.string	"Cuda compilation tools, release 13.0, V13.0.88"
        /*0030*/ 	.string	"Build cuda_13.0.r13.0/compiler.36424714_0"
        /*0030*/ 	.string	"-arch sm_100 -m 64 "



//--------------------- .note.nv.cuinfo           --------------------------
	.section	.note.nv.cuinfo,"",@"SHT_NOTE"
	.sectionflags	@"SHF_NOTE_NV_CUINFO"
        /*0018*/ 	.short	0x0002
        /*001a*/ 	.short	0x0064
        /*001c*/ 	.short	0x0082
	.zero		2


//--------------------- .nv.info                  --------------------------
	.section	.nv.info,"",@"SHT_CUDA_INFO"
	.align	4


	//----- nvinfo : EIATTR_REGCOUNT
	.align		4
        /*0000*/ 	.byte	0x04, 0x2f
        /*0002*/ 	.short	(.L_1 - .L_0)
	.align		4
.L_0:
        /*0004*/ 	.word	index@(_Z5mdotvPdS_)
        /*0008*/ 	.word	0x00000020


	//----- nvinfo : EIATTR_FRAME_SIZE
	.align		4
.L_1:
        /*000c*/ 	.byte	0x04, 0x11
        /*000e*/ 	.short	(.L_3 - .L_2)
	.align		4
.L_2:
        /*0010*/ 	.word	index@(_Z5mdotvPdS_)
        /*0014*/ 	.word	0x00000000


	//----- nvinfo : EIATTR_MIN_STACK_SIZE
	.align		4
.L_3:
        /*0018*/ 	.byte	0x04, 0x12
        /*001a*/ 	.short	(.L_5 - .L_4)
	.align		4
.L_4:
        /*001c*/ 	.word	index@(_Z5mdotvPdS_)
        /*0020*/ 	.word	0x00000000
.L_5:


//--------------------- .nv.compat                --------------------------
	.section	.nv.compat,"",@"SHT_CUDA_COMPAT_INFO"
	.align	4
        /*0000*/ 	.byte	0x02, 0x09, 0x00, 0x00, 0x02, 0x02, 0x01, 0x00, 0x02, 0x05, 0x05, 0x00, 0x03, 0x07, 0x01, 0x01
        /*0010*/ 	.byte	0x02, 0x03, 0x00, 0x00, 0x02, 0x06, 0x01, 0x00, 0x04, 0x0b, 0x08, 0x00, 0x01, 0x00, 0x00, 0x00
        /*0020*/ 	.byte	0x00, 0x00, 0x00, 0x00


//--------------------- .nv.info._Z5mdotvPdS_     --------------------------
	.section	.nv.info._Z5mdotvPdS_,"",@"SHT_CUDA_INFO"
	.sectionflags	@""
	.align	4


	//----- nvinfo : EIATTR_CUDA_API_VERSION
	.align		4
        /*0000*/ 	.byte	0x04, 0x37
        /*0002*/ 	.short	(.L_7 - .L_6)
.L_6:
        /*0004*/ 	.word	0x00000082


	//----- nvinfo : EIATTR_KPARAM_INFO
	.align		4
.L_7:
        /*0008*/ 	.byte	0x04, 0x17
        /*000a*/ 	.short	(.L_9 - .L_8)
.L_8:
        /*000c*/ 	.word	0x00000000
        /*0010*/ 	.short	0x0001
        /*0012*/ 	.short	0x0008
        /*0014*/ 	.byte	0x00, 0xf5, 0x21, 0x00


	//----- nvinfo : EIATTR_KPARAM_INFO
	.align		4
.L_9:
        /*0018*/ 	.byte	0x04, 0x17
        /*001a*/ 	.short	(.L_11 - .L_10)
.L_10:
        /*001c*/ 	.word	0x00000000
        /*0020*/ 	.short	0x0000
        /*0022*/ 	.short	0x0000
        /*0024*/ 	.byte	0x00, 0xf5, 0x21, 0x00


	//----- nvinfo : EIATTR_SPARSE_MMA_MASK
	.align		4
.L_11:
        /*0028*/ 	.byte	0x03, 0x50
        /*002a*/ 	.short	0x0000


	//----- nvinfo : EIATTR_MAXREG_COUNT
	.align		4
        /*002c*/ 	.byte	0x03, 0x1b
        /*002e*/ 	.short	0x00ff


	//----- nvinfo : EIATTR_NUM_BARRIERS
	.align		4
        /*0030*/ 	.byte	0x02, 0x4c
        /*0032*/ 	.byte	0x01
	.zero		1


	//----- nvinfo : EIATTR_MERCURY_ISA_VERSION
	.align		4
        /*0034*/ 	.byte	0x03, 0x5f
        /*0036*/ 	.short	0x0101


	//----- nvinfo : EIATTR_VRC_CTA_INIT_COUNT
	.align		4
        /*0038*/ 	.byte	0x02, 0x4a
	.zero		1
	.zero		1


	//----- nvinfo : EIATTR_EXIT_INSTR_OFFSETS
	.align		4
        /*003c*/ 	.byte	0x04, 0x1c
        /*003e*/ 	.short	(.L_13 - .L_12)


	//   ....[0]....
.L_12:
        /*0040*/ 	.word	0x000002c0


	//----- nvinfo : EIATTR_CBANK_PARAM_SIZE
	.align		4
.L_13:
        /*0044*/ 	.byte	0x03, 0x19
        /*0046*/ 	.short	0x0010


	//----- nvinfo : EIATTR_PARAM_CBANK
	.align		4
        /*0048*/ 	.byte	0x04, 0x0a
        /*004a*/ 	.short	(.L_15 - .L_14)
	.align		4
.L_14:
        /*004c*/ 	.word	index@(.nv.constant0._Z5mdotvPdS_)
        /*0050*/ 	.short	0x0380
        /*0052*/ 	.short	0x0010


	//----- nvinfo : EIATTR_SW_WAR
	.align		4
.L_15:
        /*0054*/ 	.byte	0x04, 0x36
        /*0056*/ 	.short	(.L_17 - .L_16)
.L_16:
        /*0058*/ 	.word	0x00000008
.L_17:


//--------------------- .nv.callgraph             --------------------------
	.section	.nv.callgraph,"",@"SHT_CUDA_CALLGRAPH"
	.align	4
	.sectionentsize	8
	.align		4
        /*0000*/ 	.word	0x00000000
	.align		4
        /*0004*/ 	.word	0xffffffff
	.align		4
        /*0008*/ 	.word	0x00000000
	.align		4
        /*000c*/ 	.word	0xfffffffe
	.align		4
        /*0010*/ 	.word	0x00000000
	.align		4
        /*0014*/ 	.word	0xfffffffd
	.align		4
        /*0018*/ 	.word	0x00000000
	.align		4
        /*001c*/ 	.word	0xfffffffc


//--------------------- .text._Z5mdotvPdS_        --------------------------
	.section	.text._Z5mdotvPdS_,"ax",@progbits
	.align	128
        .global         _Z5mdotvPdS_
        .type           _Z5mdotvPdS_,@function
        .size           _Z5mdotvPdS_,(.L_x_1 - _Z5mdotvPdS_)
        .other          _Z5mdotvPdS_,@"STO_CUDA_ENTRY STV_DEFAULT"
_Z5mdotvPdS_:
.text._Z5mdotvPdS_:
[----:B------:R-:W-:Y:S01]  /*0000*/  LDC R1, c[0x0][0x37c] ;  /* 0x0000df00ff017b82 */ /* 0x000fe20000000800 */
[----:B------:R-:W0:Y:S01]  /*0010*/  S2R R9, SR_TID.X ;  /* 0x0000000000097919 */ /* 0x000e220000002100 */
[----:B------:R-:W1:Y:S06]  /*0020*/  LDCU UR4, c[0x0][0x360] ;  /* 0x00006c00ff0477ac */ /* 0x000e6c0008000800 */
[----:B------:R-:W2:Y:S01]  /*0030*/  LDC.64 R2, c[0x0][0x388] ;  /* 0x0000e200ff027b82 */ /* 0x000ea20000000a00 */
[----:B------:R-:W1:Y:S07]  /*0040*/  S2R R4, SR_CTAID.X ;  /* 0x0000000000047919 */ /* 0x000e6e0000002500 */
[----:B------:R-:W3:Y:S01]  /*0050*/  LDC.64 R6, c[0x0][0x380] ;  /* 0x0000e000ff067b82 */ /* 0x000ee20000000a00 */
[----:B0-----:R-:W-:-:S05]  /*0060*/  LOP3.LUT R0, R9, 0xffff, RZ, 0xc0, !PT ;  /* 0x0000ffff09007812 */ /* 0x001fca00078ec0ff */
[----:B------:R-:W-:-:S05]  /*0070*/  IMAD R0, R0, 0x2aab, RZ ;  /* 0x00002aab00007824 */ /* 0x000fca00078e02ff */
[----:B------:R-:W-:-:S04]  /*0080*/  SHF.R.U32.HI R5, RZ, 0x10, R0 ;  /* 0x00000010ff057819 */ /* 0x000fc80000011600 */
[----:B------:R-:W-:-:S05]  /*0090*/  PRMT R0, R5, 0x9910, RZ ;  /* 0x0000991005007816 */ /* 0x000fca00000000ff */
[----:B------:R-:W-:-:S05]  /*00a0*/  IMAD R0, R0, 0x6, RZ ;  /* 0x0000000600007824 */ /* 0x000fca00078e02ff */
[----:B------:R-:W-:Y:S01]  /*00b0*/  IADD3 R8, PT, PT, RZ, -R0, RZ ;  /* 0x80000000ff087210 */ /* 0x000fe20007ffe0ff */
[----:B-1----:R-:W-:Y:S01]  /*00c0*/  IMAD R0, R4, UR4, RZ ;  /* 0x0000000404007c24 */ /* 0x002fe2000f8e02ff */
[----:B------:R-:W0:Y:S02]  /*00d0*/  LDCU.64 UR4, c[0x0][0x358] ;  /* 0x00006b00ff0477ac */ /* 0x000e240008000a00 */
[----:B------:R-:W-:Y:S01]  /*00e0*/  PRMT R4, R8, 0x7710, RZ ;  /* 0x0000771008047816 */ /* 0x000fe200000000ff */
[----:B------:R-:W-:-:S03]  /*00f0*/  IMAD.HI.U32 R0, R0, -0x55555555, RZ ;  /* 0xaaaaaaab00007827 */ /* 0x000fc600078e00ff */
[----:B------:R-:W-:Y:S02]  /*0100*/  IADD3 R4, PT, PT, R4, R9, RZ ;  /* 0x0000000904047210 */ /* 0x000fe40007ffe0ff */
[----:B------:R-:W-:Y:S02]  /*0110*/  LEA.HI R0, R0, R5, RZ, 0x1e ;  /* 0x0000000500007211 */ /* 0x000fe400078ff0ff */
[----:B------:R-:W-:-:S03]  /*0120*/  LOP3.LUT R5, R4, 0xffff, RZ, 0xc0, !PT ;  /* 0x0000ffff04057812 */ /* 0x000fc600078ec0ff */
[----:B------:R-:W-:Y:S02]  /*0130*/  IMAD R9, R0, 0x6, RZ ;  /* 0x0000000600097824 */ /* 0x000fe400078e02ff */
[----:B------:R-:W-:Y:S02]  /*0140*/  IMAD R27, R5, 0x6, RZ ;  /* 0x00000006051b7824 */ /* 0x000fe400078e02ff */
[----:B--2---:R-:W-:-:S04]  /*0150*/  IMAD.WIDE.U32 R2, R9, 0x8, R2 ;  /* 0x0000000809027825 */ /* 0x004fc800078e0002 */
[----:B---3--:R-:W-:Y:S01]  /*0160*/  IMAD.WIDE.U32 R26, R27, 0x8, R6 ;  /* 0x000000081b1a7825 */ /* 0x008fe200078e0006 */
[----:B0-----:R-:W2:Y:S04]  /*0170*/  LDG.E.64 R24, desc[UR4][R2.64] ;  /* 0x0000000402187981 */ /* 0x001ea8000c1e1b00 */
[----:B------:R-:W2:Y:S04]  /*0180*/  LDG.E.64 R22, desc[UR4][R26.64] ;  /* 0x000000041a167981 */ /* 0x000ea8000c1e1b00 */
[----:B------:R-:W3:Y:S04]  /*0190*/  LDG.E.64 R6, desc[UR4][R2.64+0x8] ;  /* 0x0000080402067981 */ /* 0x000ee8000c1e1b00 */
[----:B------:R-:W3:Y:S04]  /*01a0*/  LDG.E.64 R8, desc[UR4][R26.64+0x8] ;  /* 0x000008041a087981 */ /* 0x000ee8000c1e1b00 */
[----:B------:R-:W4:Y:S04]  /*01b0*/  LDG.E.64 R10, desc[UR4][R2.64+0x10] ;  /* 0x00001004020a7981 */ /* 0x000f28000c1e1b00 */
[----:B------:R-:W4:Y:S04]  /*01c0*/  LDG.E.64 R12, desc[UR4][R26.64+0x10] ;  /* 0x000010041a0c7981 */ /* 0x000f28000c1e1b00 */
[----:B------:R-:W5:Y:S04]  /*01d0*/  LDG.E.64 R14, desc[UR4][R2.64+0x18] ;  /* 0x00001804020e7981 */ /* 0x000f68000c1e1b00 */
[----:B------:R-:W5:Y:S04]  /*01e0*/  LDG.E.64 R16, desc[UR4][R26.64+0x18] ;  /* 0x000018041a107981 */ /* 0x000f68000c1e1b00 */
[----:B------:R-:W5:Y:S04]  /*01f0*/  LDG.E.64 R18, desc[UR4][R2.64+0x20] ;  /* 0x0000200402127981 */ /* 0x000f68000c1e1b00 */
[----:B------:R-:W5:Y:S01]  /*0200*/  LDG.E.64 R20, desc[UR4][R26.64+0x20] ;  /* 0x000020041a147981 */ /* 0x000f62000c1e1b00 */
[----:B--2---:R-:W-:-:S03]  /*0210*/  DFMA R28, R22, R24, RZ ;  /* 0x00000018161c722b */ /* 0x004fc600000000ff */
[----:B------:R-:W2:Y:S04]  /*0220*/  LDG.E.64 R22, desc[UR4][R26.64+0x28] ;  /* 0x000028041a167981 */ /* 0x000ea8000c1e1b00 */
[----:B------:R-:W2:Y:S01]  /*0230*/  LDG.E.64 R24, desc[UR4][R2.64+0x28] ;  /* 0x0000280402187981 */ /* 0x000ea2000c1e1b00 */
[----:B------:R-:W-:Y:S01]  /*0240*/  IMAD.WIDE.U32 R4, R5, 0x8, R2 ;  /* 0x0000000805047825 */ /* 0x000fe200078e0002 */
[----:B---3--:R-:W-:-:S08]  /*0250*/  DFMA R6, R8, R6, R28 ;  /* 0x000000060806722b */ /* 0x008fd0000000001c */
[----:B----4-:R-:W-:-:S08]  /*0260*/  DFMA R6, R12, R10, R6 ;  /* 0x0000000a0c06722b */ /* 0x010fd00000000006 */
[----:B-----5:R-:W-:-:S08]  /*0270*/  DFMA R6, R16, R14, R6 ;  /* 0x0000000e1006722b */ /* 0x020fd00000000006 */
[----:B------:R-:W-:Y:S01]  /*0280*/  DFMA R6, R20, R18, R6 ;  /* 0x000000121406722b */ /* 0x000fe20000000006 */
[----:B------:R-:W-:Y:S07]  /*0290*/  BAR.SYNC.DEFER_BLOCKING 0x0 ;  /* 0x0000000000007b1d */ /* 0x000fee0000010000 */
[----:B--2---:R-:W-:-:S07]  /*02a0*/  DFMA R6, R22, R24, R6 ;  /* 0x000000181606722b */ /* 0x004fce0000000006 */
[----:B------:R-:W-:Y:S01]  /*02b0*/  STG.E.64 desc[UR4][R4.64], R6 ;  /* 0x0000000604007986 */ /* 0x000fe2000c101b04 */
[----:B------:R-:W-:Y:S05]  /*02c0*/  EXIT ;  /* 0x000000000000794d */ /* 0x000fea0003800000 */
.L_x_0:
[----:B------:R-:W-:-:S00]  /*02d0*/  BRA `(.L_x_0) ;  /* 0xfffffffc00fc7947 */ /* 0x000fc0000383ffff */
[----:B------:R-:W-:-:S00]  /*02e0*/  NOP ;  /* 0x0000000000007918 */ /* 0x000fc00000000000 */
        /* <DEDUP_REMOVED lines=9> */
.L_x_1:


//--------------------- .nv.shared.reserved.0     --------------------------
	.section	.nv.shared.reserved.0,"aw",@nobits
	.weak		__nv_reservedSMEM_offset_0_alias
	.size		__nv_reservedSMEM_offset_0_alias, 0, 64
	.other		__nv_reservedSMEM_offset_0_alias,@"STO_CUDA_RESERVED_SHARED STV_DEFAULT"
__nv_reservedSMEM_offset_0_alias:
	.zero		0
	.zero		64


//--------------------- .nv.constant0._Z5mdotvPdS_ --------------------------
	.section	.nv.constant0._Z5mdotvPdS_,"a",@progbits
	.sectionflags	@""
	.align	4
.nv.constant0._Z5mdotvPdS_:
	.zero		912


//--------------------- SYMBOLS --------------------------

	.type		.nv.reservedSmem.offset0,@object
	.size		.nv.reservedSmem.offset0,0x4
